//
// Generated by NVIDIA NVVM Compiler
//
// Compiler Build ID: CL-36424714
// Cuda compilation tools, release 13.0, V13.0.88
// Based on NVVM 20.0.0
//

.version 9.0
.target sm_100
.address_size 64

	// .globl	_Z15KernelNormalMulPiS_S_iii
// _ZZ14KernelTilesMulPiS_S_iiiE3Mds has been demoted
// _ZZ14KernelTilesMulPiS_S_iiiE3Nds has been demoted

.visible .entry _Z15KernelNormalMulPiS_S_iii(
	.param .u64 .ptr .align 1 _Z15KernelNormalMulPiS_S_iii_param_0,
	.param .u64 .ptr .align 1 _Z15KernelNormalMulPiS_S_iii_param_1,
	.param .u64 .ptr .align 1 _Z15KernelNormalMulPiS_S_iii_param_2,
	.param .u32 _Z15KernelNormalMulPiS_S_iii_param_3,
	.param .u32 _Z15KernelNormalMulPiS_S_iii_param_4,
	.param .u32 _Z15KernelNormalMulPiS_S_iii_param_5
)
{
	.reg .pred 	%p<13>;
	.reg .b32 	%r<112>;
	.reg .b64 	%rd<40>;

	ld.param.u64 	%rd5, [_Z15KernelNormalMulPiS_S_iii_param_0];
	ld.param.u64 	%rd6, [_Z15KernelNormalMulPiS_S_iii_param_1];
	ld.param.u64 	%rd4, [_Z15KernelNormalMulPiS_S_iii_param_2];
	ld.param.u32 	%r34, [_Z15KernelNormalMulPiS_S_iii_param_3];
	ld.param.u32 	%r32, [_Z15KernelNormalMulPiS_S_iii_param_4];
	ld.param.u32 	%r35, [_Z15KernelNormalMulPiS_S_iii_param_5];
	cvta.to.global.u64 	%rd1, %rd6;
	cvta.to.global.u64 	%rd2, %rd5;
	mov.u32 	%r36, %tid.y;
	mov.u32 	%r37, %ntid.y;
	mov.u32 	%r38, %ctaid.y;
	mad.lo.s32 	%r39, %r37, %r38, %r36;
	mov.u32 	%r40, %tid.x;
	mov.u32 	%r41, %ntid.x;
	mov.u32 	%r42, %ctaid.x;
	mad.lo.s32 	%r2, %r41, %r42, %r40;
	setp.ge.s32 	%p1, %r2, %r34;
	setp.ge.s32 	%p2, %r39, %r35;
	or.pred  	%p3, %p1, %p2;
	@%p3 bra 	$L__BB0_14;
	setp.lt.s32 	%p4, %r32, 1;
	mov.b32 	%r111, 0;
	@%p4 bra 	$L__BB0_13;
	mul.lo.s32 	%r3, %r32, %r2;
	and.b32  	%r4, %r32, 7;
	setp.lt.u32 	%p5, %r32, 8;
	mov.b32 	%r106, 0;
	mov.u32 	%r111, %r106;
	@%p5 bra 	$L__BB0_5;
	and.b32  	%r106, %r32, 2147483640;
	neg.s32 	%r100, %r106;
	shl.b32 	%r7, %r35, 3;
	add.s64 	%rd3, %rd2, 16;
	mov.b32 	%r111, 0;
	mul.wide.s32 	%rd11, %r35, 4;
	mov.u32 	%r98, %r3;
	mov.u32 	%r99, %r39;
$L__BB0_4:
	.pragma "nounroll";
	mul.wide.s32 	%rd7, %r98, 4;
	add.s64 	%rd8, %rd3, %rd7;
	ld.global.u32 	%r47, [%rd8+-16];
	mul.wide.s32 	%rd9, %r99, 4;
	add.s64 	%rd10, %rd1, %rd9;
	ld.global.u32 	%r48, [%rd10];
	mad.lo.s32 	%r49, %r48, %r47, %r111;
	ld.global.u32 	%r50, [%rd8+-12];
	add.s64 	%rd12, %rd10, %rd11;
	ld.global.u32 	%r51, [%rd12];
	mad.lo.s32 	%r52, %r51, %r50, %r49;
	ld.global.u32 	%r53, [%rd8+-8];
	add.s64 	%rd13, %rd12, %rd11;
	ld.global.u32 	%r54, [%rd13];
	mad.lo.s32 	%r55, %r54, %r53, %r52;
	ld.global.u32 	%r56, [%rd8+-4];
	add.s64 	%rd14, %rd13, %rd11;
	ld.global.u32 	%r57, [%rd14];
	mad.lo.s32 	%r58, %r57, %r56, %r55;
	ld.global.u32 	%r59, [%rd8];
	add.s64 	%rd15, %rd14, %rd11;
	ld.global.u32 	%r60, [%rd15];
	mad.lo.s32 	%r61, %r60, %r59, %r58;
	ld.global.u32 	%r62, [%rd8+4];
	add.s64 	%rd16, %rd15, %rd11;
	ld.global.u32 	%r63, [%rd16];
	mad.lo.s32 	%r64, %r63, %r62, %r61;
	ld.global.u32 	%r65, [%rd8+8];
	add.s64 	%rd17, %rd16, %rd11;
	ld.global.u32 	%r66, [%rd17];
	mad.lo.s32 	%r67, %r66, %r65, %r64;
	ld.global.u32 	%r68, [%rd8+12];
	add.s64 	%rd18, %rd17, %rd11;
	ld.global.u32 	%r69, [%rd18];
	mad.lo.s32 	%r111, %r69, %r68, %r67;
	add.s32 	%r100, %r100, 8;
	add.s32 	%r99, %r99, %r7;
	add.s32 	%r98, %r98, 8;
	setp.ne.s32 	%p6, %r100, 0;
	@%p6 bra 	$L__BB0_4;
$L__BB0_5:
	setp.eq.s32 	%p7, %r4, 0;
	@%p7 bra 	$L__BB0_13;
	and.b32  	%r19, %r32, 3;
	setp.lt.u32 	%p8, %r4, 4;
	@%p8 bra 	$L__BB0_8;
	add.s32 	%r71, %r106, %r3;
	mul.wide.s32 	%rd19, %r71, 4;
	add.s64 	%rd20, %rd2, %rd19;
	ld.global.u32 	%r72, [%rd20];
	mad.lo.s32 	%r73, %r106, %r35, %r39;
	mul.wide.s32 	%rd21, %r73, 4;
	add.s64 	%rd22, %rd1, %rd21;
	ld.global.u32 	%r74, [%rd22];
	mad.lo.s32 	%r75, %r74, %r72, %r111;
	ld.global.u32 	%r76, [%rd20+4];
	mul.wide.s32 	%rd23, %r35, 4;
	add.s64 	%rd24, %rd22, %rd23;
	ld.global.u32 	%r77, [%rd24];
	mad.lo.s32 	%r78, %r77, %r76, %r75;
	ld.global.u32 	%r79, [%rd20+8];
	add.s64 	%rd25, %rd24, %rd23;
	ld.global.u32 	%r80, [%rd25];
	mad.lo.s32 	%r81, %r80, %r79, %r78;
	ld.global.u32 	%r82, [%rd20+12];
	add.s64 	%rd26, %rd25, %rd23;
	ld.global.u32 	%r83, [%rd26];
	mad.lo.s32 	%r111, %r83, %r82, %r81;
	add.s32 	%r106, %r106, 4;
$L__BB0_8:
	setp.eq.s32 	%p9, %r19, 0;
	@%p9 bra 	$L__BB0_13;
	setp.eq.s32 	%p10, %r19, 1;
	@%p10 bra 	$L__BB0_11;
	add.s32 	%r85, %r106, %r3;
	mul.wide.s32 	%rd27, %r85, 4;
	add.s64 	%rd28, %rd2, %rd27;
	ld.global.u32 	%r86, [%rd28];
	mad.lo.s32 	%r87, %r106, %r35, %r39;
	mul.wide.s32 	%rd29, %r87, 4;
	add.s64 	%rd30, %rd1, %rd29;
	ld.global.u32 	%r88, [%rd30];
	mad.lo.s32 	%r89, %r88, %r86, %r111;
	ld.global.u32 	%r90, [%rd28+4];
	mul.wide.s32 	%rd31, %r35, 4;
	add.s64 	%rd32, %rd30, %rd31;
	ld.global.u32 	%r91, [%rd32];
	mad.lo.s32 	%r111, %r91, %r90, %r89;
	add.s32 	%r106, %r106, 2;
$L__BB0_11:
	and.b32  	%r92, %r32, 1;
	setp.eq.b32 	%p11, %r92, 1;
	not.pred 	%p12, %p11;
	@%p12 bra 	$L__BB0_13;
	add.s32 	%r93, %r106, %r3;
	mul.wide.s32 	%rd33, %r93, 4;
	add.s64 	%rd34, %rd2, %rd33;
	ld.global.u32 	%r94, [%rd34];
	mad.lo.s32 	%r95, %r106, %r35, %r39;
	mul.wide.s32 	%rd35, %r95, 4;
	add.s64 	%rd36, %rd1, %rd35;
	ld.global.u32 	%r96, [%rd36];
	mad.lo.s32 	%r111, %r96, %r94, %r111;
$L__BB0_13:
	mad.lo.s32 	%r97, %r35, %r2, %r39;
	cvta.to.global.u64 	%rd37, %rd4;
	mul.wide.s32 	%rd38, %r97, 4;
	add.s64 	%rd39, %rd37, %rd38;
	st.global.u32 	[%rd39], %r111;
$L__BB0_14:
	ret;

}
	// .globl	_Z14KernelTilesMulPiS_S_iii
.visible .entry _Z14KernelTilesMulPiS_S_iii(
	.param .u64 .ptr .align 1 _Z14KernelTilesMulPiS_S_iii_param_0,
	.param .u64 .ptr .align 1 _Z14KernelTilesMulPiS_S_iii_param_1,
	.param .u64 .ptr .align 1 _Z14KernelTilesMulPiS_S_iii_param_2,
	.param .u32 _Z14KernelTilesMulPiS_S_iii_param_3,
	.param .u32 _Z14KernelTilesMulPiS_S_iii_param_4,
	.param .u32 _Z14KernelTilesMulPiS_S_iii_param_5
)
{
	.reg .pred 	%p<12>;
	.reg .b32 	%r<154>;
	.reg .b64 	%rd<13>;
	// demoted variable
	.shared .align 4 .b8 _ZZ14KernelTilesMulPiS_S_iiiE3Mds[4096];
	// demoted variable
	.shared .align 4 .b8 _ZZ14KernelTilesMulPiS_S_iiiE3Nds[4096];
	ld.param.u64 	%rd4, [_Z14KernelTilesMulPiS_S_iii_param_0];
	ld.param.u64 	%rd5, [_Z14KernelTilesMulPiS_S_iii_param_1];
	ld.param.u64 	%rd6, [_Z14KernelTilesMulPiS_S_iii_param_2];
	ld.param.u32 	%r31, [_Z14KernelTilesMulPiS_S_iii_param_3];
	ld.param.u32 	%r32, [_Z14KernelTilesMulPiS_S_iii_param_4];
	ld.param.u32 	%r33, [_Z14KernelTilesMulPiS_S_iii_param_5];
	mov.u32 	%r35, %ctaid.x;
	mov.u32 	%r36, %ctaid.y;
	mov.u32 	%r145, %tid.x;
	mov.u32 	%r147, %tid.y;
	shl.b32 	%r37, %r36, 5;
	add.s32 	%r3, %r37, %r147;
	shl.b32 	%r4, %r35, 5;
	add.s32 	%r5, %r4, %r145;
	setp.lt.s32 	%p1, %r31, 1;
	mov.b32 	%r153, 0;
	@%p1 bra 	$L__BB1_7;
	add.s32 	%r39, %r31, 31;
	shr.u32 	%r40, %r39, 5;
	shl.b32 	%r41, %r147, 7;
	mov.u32 	%r42, _ZZ14KernelTilesMulPiS_S_iiiE3Mds;
	add.s32 	%r6, %r42, %r41;
	shl.b32 	%r43, %r145, 2;
	add.s32 	%r7, %r6, %r43;
	mov.u32 	%r44, _ZZ14KernelTilesMulPiS_S_iiiE3Nds;
	add.s32 	%r9, %r44, %r43;
	add.s32 	%r8, %r9, %r41;
	neg.s32 	%r149, %r40;
	mad.lo.s32 	%r45, %r147, %r33, %r145;
	add.s32 	%r148, %r45, %r4;
	shl.b32 	%r12, %r33, 5;
	mad.lo.s32 	%r146, %r32, %r3, %r145;
	cvta.to.global.u64 	%rd1, %rd4;
	cvta.to.global.u64 	%rd2, %rd5;
	mov.b32 	%r153, 0;
$L__BB1_2:
	setp.ge.u32 	%p2, %r3, %r31;
	mul.wide.s32 	%rd7, %r146, 4;
	add.s64 	%rd3, %rd1, %rd7;
	setp.ge.s32 	%p3, %r145, %r32;
	mov.b32 	%r151, 0;
	or.pred  	%p4, %p3, %p2;
	@%p4 bra 	$L__BB1_4;
	ld.global.u32 	%r151, [%rd3];
$L__BB1_4:
	setp.ge.s32 	%p5, %r5, %r33;
	st.shared.u32 	[%r7], %r151;
	setp.ge.u32 	%p6, %r147, %r32;
	mov.b32 	%r152, 0;
	or.pred  	%p7, %p6, %p5;
	@%p7 bra 	$L__BB1_6;
	mul.wide.s32 	%rd8, %r148, 4;
	add.s64 	%rd9, %rd2, %rd8;
	ld.global.u32 	%r152, [%rd9];
$L__BB1_6:
	st.shared.u32 	[%r8], %r152;
	bar.sync 	0;
	ld.shared.u32 	%r49, [%r6];
	ld.shared.u32 	%r50, [%r9];
	mad.lo.s32 	%r51, %r50, %r49, %r153;
	ld.shared.u32 	%r52, [%r6+4];
	ld.shared.u32 	%r53, [%r9+128];
	mad.lo.s32 	%r54, %r53, %r52, %r51;
	ld.shared.u32 	%r55, [%r6+8];
	ld.shared.u32 	%r56, [%r9+256];
	mad.lo.s32 	%r57, %r56, %r55, %r54;
	ld.shared.u32 	%r58, [%r6+12];
	ld.shared.u32 	%r59, [%r9+384];
	mad.lo.s32 	%r60, %r59, %r58, %r57;
	ld.shared.u32 	%r61, [%r6+16];
	ld.shared.u32 	%r62, [%r9+512];
	mad.lo.s32 	%r63, %r62, %r61, %r60;
	ld.shared.u32 	%r64, [%r6+20];
	ld.shared.u32 	%r65, [%r9+640];
	mad.lo.s32 	%r66, %r65, %r64, %r63;
	ld.shared.u32 	%r67, [%r6+24];
	ld.shared.u32 	%r68, [%r9+768];
	mad.lo.s32 	%r69, %r68, %r67, %r66;
	ld.shared.u32 	%r70, [%r6+28];
	ld.shared.u32 	%r71, [%r9+896];
	mad.lo.s32 	%r72, %r71, %r70, %r69;
	ld.shared.u32 	%r73, [%r6+32];
	ld.shared.u32 	%r74, [%r9+1024];
	mad.lo.s32 	%r75, %r74, %r73, %r72;
	ld.shared.u32 	%r76, [%r6+36];
	ld.shared.u32 	%r77, [%r9+1152];
	mad.lo.s32 	%r78, %r77, %r76, %r75;
	ld.shared.u32 	%r79, [%r6+40];
	ld.shared.u32 	%r80, [%r9+1280];
	mad.lo.s32 	%r81, %r80, %r79, %r78;
	ld.shared.u32 	%r82, [%r6+44];
	ld.shared.u32 	%r83, [%r9+1408];
	mad.lo.s32 	%r84, %r83, %r82, %r81;
	ld.shared.u32 	%r85, [%r6+48];
	ld.shared.u32 	%r86, [%r9+1536];
	mad.lo.s32 	%r87, %r86, %r85, %r84;
	ld.shared.u32 	%r88, [%r6+52];
	ld.shared.u32 	%r89, [%r9+1664];
	mad.lo.s32 	%r90, %r89, %r88, %r87;
	ld.shared.u32 	%r91, [%r6+56];
	ld.shared.u32 	%r92, [%r9+1792];
	mad.lo.s32 	%r93, %r92, %r91, %r90;
	ld.shared.u32 	%r94, [%r6+60];
	ld.shared.u32 	%r95, [%r9+1920];
	mad.lo.s32 	%r96, %r95, %r94, %r93;
	ld.shared.u32 	%r97, [%r6+64];
	ld.shared.u32 	%r98, [%r9+2048];
	mad.lo.s32 	%r99, %r98, %r97, %r96;
	ld.shared.u32 	%r100, [%r6+68];
	ld.shared.u32 	%r101, [%r9+2176];
	mad.lo.s32 	%r102, %r101, %r100, %r99;
	ld.shared.u32 	%r103, [%r6+72];
	ld.shared.u32 	%r104, [%r9+2304];
	mad.lo.s32 	%r105, %r104, %r103, %r102;
	ld.shared.u32 	%r106, [%r6+76];
	ld.shared.u32 	%r107, [%r9+2432];
	mad.lo.s32 	%r108, %r107, %r106, %r105;
	ld.shared.u32 	%r109, [%r6+80];
	ld.shared.u32 	%r110, [%r9+2560];
	mad.lo.s32 	%r111, %r110, %r109, %r108;
	ld.shared.u32 	%r112, [%r6+84];
	ld.shared.u32 	%r113, [%r9+2688];
	mad.lo.s32 	%r114, %r113, %r112, %r111;
	ld.shared.u32 	%r115, [%r6+88];
	ld.shared.u32 	%r116, [%r9+2816];
	mad.lo.s32 	%r117, %r116, %r115, %r114;
	ld.shared.u32 	%r118, [%r6+92];
	ld.shared.u32 	%r119, [%r9+2944];
	mad.lo.s32 	%r120, %r119, %r118, %r117;
	ld.shared.u32 	%r121, [%r6+96];
	ld.shared.u32 	%r122, [%r9+3072];
	mad.lo.s32 	%r123, %r122, %r121, %r120;
	ld.shared.u32 	%r124, [%r6+100];
	ld.shared.u32 	%r125, [%r9+3200];
	mad.lo.s32 	%r126, %r125, %r124, %r123;
	ld.shared.u32 	%r127, [%r6+104];
	ld.shared.u32 	%r128, [%r9+3328];
	mad.lo.s32 	%r129, %r128, %r127, %r126;
	ld.shared.u32 	%r130, [%r6+108];
	ld.shared.u32 	%r131, [%r9+3456];
	mad.lo.s32 	%r132, %r131, %r130, %r129;
	ld.shared.u32 	%r133, [%r6+112];
	ld.shared.u32 	%r134, [%r9+3584];
	mad.lo.s32 	%r135, %r134, %r133, %r132;
	ld.shared.u32 	%r136, [%r6+116];
	ld.shared.u32 	%r137, [%r9+3712];
	mad.lo.s32 	%r138, %r137, %r136, %r135;
	ld.shared.u32 	%r139, [%r6+120];
	ld.shared.u32 	%r140, [%r9+3840];
	mad.lo.s32 	%r141, %r140, %r139, %r138;
	ld.shared.u32 	%r142, [%r6+124];
	ld.shared.u32 	%r143, [%r9+3968];
	mad.lo.s32 	%r153, %r143, %r142, %r141;
	bar.sync 	0;
	add.s32 	%r149, %r149, 1;
	setp.ne.s32 	%p8, %r149, 0;
	add.s32 	%r148, %r148, %r12;
	add.s32 	%r147, %r147, 32;
	add.s32 	%r146, %r146, 32;
	add.s32 	%r145, %r145, 32;
	@%p8 bra 	$L__BB1_2;
$L__BB1_7:
	setp.ge.s32 	%p9, %r3, %r31;
	setp.ge.s32 	%p10, %r5, %r33;
	or.pred  	%p11, %p9, %p10;
	@%p11 bra 	$L__BB1_9;
	mad.lo.s32 	%r144, %r33, %r3, %r5;
	cvta.to.global.u64 	%rd10, %rd6;
	mul.wide.u32 	%rd11, %r144, 4;
	add.s64 	%rd12, %rd10, %rd11;
	st.global.u32 	[%rd12], %r153;
$L__BB1_9:
	ret;

}


// ===== COMPILED SASS (sm_100) =====

	.target	sm_100

	.elftype	@"ET_EXEC"


//--------------------- .note.nv.tkinfo           --------------------------
	.section	.note.nv.tkinfo,"",@"SHT_NOTE"
	.sectionflags	@"SHF_NOTE_NV_TKINFO"
	.tkinfo
        /*0018*/ 	.word	0x00000002
        /*0030*/ 	.string	""
        /*0030*/ 	.string	"ptxas"
        /*0030*/ 	.string	"Cuda compilation tools, release 13.0, V13.0.88"
        /*0030*/ 	.string	"Build cuda_13.0.r13.0/compiler.36424714_0"
        /*0030*/ 	.string	"-arch sm_100 -m 64 "



//--------------------- .note.nv.cuinfo           --------------------------
	.section	.note.nv.cuinfo,"",@"SHT_NOTE"
	.sectionflags	@"SHF_NOTE_NV_CUINFO"
        /*0018*/ 	.short	0x0002
        /*001a*/ 	.short	0x0064
        /*001c*/ 	.short	0x0082
	.zero		2


//--------------------- .nv.info                  --------------------------
	.section	.nv.info,"",@"SHT_CUDA_INFO"
	.align	4


	//----- nvinfo : EIATTR_REGCOUNT
	.align		4
        /*0000*/ 	.byte	0x04, 0x2f
        /*0002*/ 	.short	(.L_1 - .L_0)
	.align		4
.L_0:
        /*0004*/ 	.word	index@(_Z15KernelNormalMulPiS_S_iii)
        /*0008*/ 	.word	0x00000020


	//----- nvinfo : EIATTR_FRAME_SIZE
	.align		4
.L_1:
        /*000c*/ 	.byte	0x04, 0x11
        /*000e*/ 	.short	(.L_3 - .L_2)
	.align		4
.L_2:
        /*0010*/ 	.word	index@(_Z15KernelNormalMulPiS_S_iii)
        /*0014*/ 	.word	0x00000000


	//----- nvinfo : EIATTR_REGCOUNT
	.align		4
.L_3:
        /*0018*/ 	.byte	0x04, 0x2f
        /*001a*/ 	.short	(.L_5 - .L_4)
	.align		4
.L_4:
        /*001c*/ 	.word	index@(_Z14KernelTilesMulPiS_S_iii)
        /*0020*/ 	.word	0x00000020


	//----- nvinfo : EIATTR_FRAME_SIZE
	.align		4
.L_5:
        /*0024*/ 	.byte	0x04, 0x11
        /*0026*/ 	.short	(.L_7 - .L_6)
	.align		4
.L_6:
        /*0028*/ 	.word	index@(_Z14KernelTilesMulPiS_S_iii)
        /*002c*/ 	.word	0x00000000


	//----- nvinfo : EIATTR_MIN_STACK_SIZE
	.align		4
.L_7:
        /*0030*/ 	.byte	0x04, 0x12
        /*0032*/ 	.short	(.L_9 - .L_8)
	.align		4
.L_8:
        /*0034*/ 	.word	index@(_Z14KernelTilesMulPiS_S_iii)
        /*0038*/ 	.word	0x00000000


	//----- nvinfo : EIATTR_MIN_STACK_SIZE
	.align		4
.L_9:
        /*003c*/ 	.byte	0x04, 0x12
        /*003e*/ 	.short	(.L_11 - .L_10)
	.align		4
.L_10:
        /*0040*/ 	.word	index@(_Z15KernelNormalMulPiS_S_iii)
        /*0044*/ 	.word	0x00000000
.L_11:


//--------------------- .nv.compat                --------------------------
	.section	.nv.compat,"",@"SHT_CUDA_COMPAT_INFO"
	.align	4
        /*0000*/ 	.byte	0x02, 0x09, 0x00, 0x00, 0x02, 0x02, 0x01, 0x00, 0x02, 0x05, 0x05, 0x00, 0x03, 0x07, 0x01, 0x01
        /*0010*/ 	.byte	0x02, 0x03, 0x00, 0x00, 0x02, 0x06, 0x01, 0x00, 0x04, 0x0b, 0x08, 0x00, 0x09, 0x00, 0x00, 0x00
        /*0020*/ 	.byte	0x00, 0x00, 0x00, 0x00


//--------------------- .nv.info._Z14KernelTilesMulPiS_S_iii --------------------------
	.section	.nv.info._Z14KernelTilesMulPiS_S_iii,"",@"SHT_CUDA_INFO"
	.sectionflags	@""
	.align	4


	//----- nvinfo : EIATTR_CUDA_API_VERSION
	.align		4
        /*0000*/ 	.byte	0x04, 0x37
        /*0002*/ 	.short	(.L_13 - .L_12)
.L_12:
        /*0004*/ 	.word	0x00000082


	//----- nvinfo : EIATTR_KPARAM_INFO
	.align		4
.L_13:
        /*0008*/ 	.byte	0x04, 0x17
        /*000a*/ 	.short	(.L_15 - .L_14)
.L_14:
        /*000c*/ 	.word	0x00000000
        /*0010*/ 	.short	0x0005
        /*0012*/ 	.short	0x0020
        /*0014*/ 	.byte	0x00, 0xf0, 0x11, 0x00


	//----- nvinfo : EIATTR_KPARAM_INFO
	.align		4
.L_15:
        /*0018*/ 	.byte	0x04, 0x17
        /*001a*/ 	.short	(.L_17 - .L_16)
.L_16:
        /*001c*/ 	.word	0x00000000
        /*0020*/ 	.short	0x0004
        /*0022*/ 	.short	0x001c
        /*0024*/ 	.byte	0x00, 0xf0, 0x11, 0x00


	//----- nvinfo : EIATTR_KPARAM_INFO
	.align		4
.L_17:
        /*0028*/ 	.byte	0x04, 0x17
        /*002a*/ 	.short	(.L_19 - .L_18)
.L_18:
        /*002c*/ 	.word	0x00000000
        /*0030*/ 	.short	0x0003
        /*0032*/ 	.short	0x0018
        /*0034*/ 	.byte	0x00, 0xf0, 0x11, 0x00


	//----- nvinfo : EIATTR_KPARAM_INFO
	.align		4
.L_19:
        /*0038*/ 	.byte	0x04, 0x17
        /*003a*/ 	.short	(.L_21 - .L_20)
.L_20:
        /*003c*/ 	.word	0x00000000
        /*0040*/ 	.short	0x0002
        /*0042*/ 	.short	0x0010
        /*0044*/ 	.byte	0x00, 0xf5, 0x21, 0x00


	//----- nvinfo : EIATTR_KPARAM_INFO
	.align		4
.L_21:
        /*0048*/ 	.byte	0x04, 0x17
        /*004a*/ 	.short	(.L_23 - .L_22)
.L_22:
        /*004c*/ 	.word	0x00000000
        /*0050*/ 	.short	0x0001
        /*0052*/ 	.short	0x0008
        /*0054*/ 	.byte	0x00, 0xf5, 0x21, 0x00


	//----- nvinfo : EIATTR_KPARAM_INFO
	.align		4
.L_23:
        /*0058*/ 	.byte	0x04, 0x17
        /*005a*/ 	.short	(.L_25 - .L_24)
.L_24:
        /*005c*/ 	.word	0x00000000
        /*0060*/ 	.short	0x0000
        /*0062*/ 	.short	0x0000
        /*0064*/ 	.byte	0x00, 0xf5, 0x21, 0x00


	//----- nvinfo : EIATTR_SPARSE_MMA_MASK
	.align		4
.L_25:
        /*0068*/ 	.byte	0x03, 0x50
        /*006a*/ 	.short	0x0000


	//----- nvinfo : EIATTR_MAXREG_COUNT
	.align		4
        /*006c*/ 	.byte	0x03, 0x1b
        /*006e*/ 	.short	0x00ff


	//----- nvinfo : EIATTR_NUM_BARRIERS
	.align		4
        /*0070*/ 	.byte	0x02, 0x4c
        /*0072*/ 	.byte	0x01
	.zero		1


	//----- nvinfo : EIATTR_MERCURY_ISA_VERSION
	.align		4
        /*0074*/ 	.byte	0x03, 0x5f
        /*0076*/ 	.short	0x0101


	//----- nvinfo : EIATTR_VRC_CTA_INIT_COUNT
	.align		4
        /*0078*/ 	.byte	0x02, 0x4a
	.zero		1
	.zero		1


	//----- nvinfo : EIATTR_EXIT_INSTR_OFFSETS
	.align		4
        /*007c*/ 	.byte	0x04, 0x1c
        /*007e*/ 	.short	(.L_27 - .L_26)


	//   ....[0]....
.L_26:
        /*0080*/ 	.word	0x00000830


	//   ....[1]....
        /*0084*/ 	.word	0x00000880


	//----- nvinfo : EIATTR_CBANK_PARAM_SIZE
	.align		4
.L_27:
        /*0088*/ 	.byte	0x03, 0x19
        /*008a*/ 	.short	0x0024


	//----- nvinfo : EIATTR_PARAM_CBANK
	.align		4
        /*008c*/ 	.byte	0x04, 0x0a
        /*008e*/ 	.short	(.L_29 - .L_28)
	.align		4
.L_28:
        /*0090*/ 	.word	index@(.nv.constant0._Z14KernelTilesMulPiS_S_iii)
        /*0094*/ 	.short	0x0380
        /*0096*/ 	.short	0x0024


	//----- nvinfo : EIATTR_SW_WAR
	.align		4
.L_29:
        /*0098*/ 	.byte	0x04, 0x36
        /*009a*/ 	.short	(.L_31 - .L_30)
.L_30:
        /*009c*/ 	.word	0x00000008
.L_31:


//--------------------- .nv.info._Z15KernelNormalMulPiS_S_iii --------------------------
	.section	.nv.info._Z15KernelNormalMulPiS_S_iii,"",@"SHT_CUDA_INFO"
	.sectionflags	@""
	.align	4


	//----- nvinfo : EIATTR_CUDA_API_VERSION
	.align		4
        /*0000*/ 	.byte	0x04, 0x37
        /*0002*/ 	.short	(.L_33 - .L_32)
.L_32:
        /*0004*/ 	.word	0x00000082


	//----- nvinfo : EIATTR_KPARAM_INFO
	.align		4
.L_33:
        /*0008*/ 	.byte	0x04, 0x17
        /*000a*/ 	.short	(.L_35 - .L_34)
.L_34:
        /*000c*/ 	.word	0x00000000
        /*0010*/ 	.short	0x0005
        /*0012*/ 	.short	0x0020
        /*0014*/ 	.byte	0x00, 0xf0, 0x11, 0x00


	//----- nvinfo : EIATTR_KPARAM_INFO
	.align		4
.L_35:
        /*0018*/ 	.byte	0x04, 0x17
        /*001a*/ 	.short	(.L_37 - .L_36)
.L_36:
        /*001c*/ 	.word	0x00000000
        /*0020*/ 	.short	0x0004
        /*0022*/ 	.short	0x001c
        /*0024*/ 	.byte	0x00, 0xf0, 0x11, 0x00


	//----- nvinfo : EIATTR_KPARAM_INFO
	.align		4
.L_37:
        /*0028*/ 	.byte	0x04, 0x17
        /*002a*/ 	.short	(.L_39 - .L_38)
.L_38:
        /*002c*/ 	.word	0x00000000
        /*0030*/ 	.short	0x0003
        /*0032*/ 	.short	0x0018
        /*0034*/ 	.byte	0x00, 0xf0, 0x11, 0x00


	//----- nvinfo : EIATTR_KPARAM_INFO
	.align		4
.L_39:
        /*0038*/ 	.byte	0x04, 0x17
        /*003a*/ 	.short	(.L_41 - .L_40)
.L_40:
        /*003c*/ 	.word	0x00000000
        /*0040*/ 	.short	0x0002
        /*0042*/ 	.short	0x0010
        /*0044*/ 	.byte	0x00, 0xf5, 0x21, 0x00


	//----- nvinfo : EIATTR_KPARAM_INFO
	.align		4
.L_41:
        /*0048*/ 	.byte	0x04, 0x17
        /*004a*/ 	.short	(.L_43 - .L_42)
.L_42:
        /*004c*/ 	.word	0x00000000
        /*0050*/ 	.short	0x0001
        /*0052*/ 	.short	0x0008
        /*0054*/ 	.byte	0x00, 0xf5, 0x21, 0x00


	//----- nvinfo : EIATTR_KPARAM_INFO
	.align		4
.L_43:
        /*0058*/ 	.byte	0x04, 0x17
        /*005a*/ 	.short	(.L_45 - .L_44)
.L_44:
        /*005c*/ 	.word	0x00000000
        /*0060*/ 	.short	0x0000
        /*0062*/ 	.short	0x0000
        /*0064*/ 	.byte	0x00, 0xf5, 0x21, 0x00


	//----- nvinfo : EIATTR_SPARSE_MMA_MASK
	.align		4
.L_45:
        /*0068*/ 	.byte	0x03, 0x50
        /*006a*/ 	.short	0x0000


	//----- nvinfo : EIATTR_MAXREG_COUNT
	.align		4
        /*006c*/ 	.byte	0x03, 0x1b
        /*006e*/ 	.short	0x00ff


	//----- nvinfo : EIATTR_MERCURY_ISA_VERSION
	.align		4
        /*0070*/ 	.byte	0x03, 0x5f
        /*0072*/ 	.short	0x0101


	//----- nvinfo : EIATTR_VRC_CTA_INIT_COUNT
	.align		4
        /*0074*/ 	.byte	0x02, 0x4a
	.zero		1
	.zero		1


	//----- nvinfo : EIATTR_EXIT_INSTR_OFFSETS
	.align		4
        /*0078*/ 	.byte	0x04, 0x1c
        /*007a*/ 	.short	(.L_47 - .L_46)


	//   ....[0]....
.L_46:
        /*007c*/ 	.word	0x000000d0


	//   ....[1]....
        /*0080*/ 	.word	0x00000850


	//----- nvinfo : EIATTR_CBANK_PARAM_SIZE
	.align		4
.L_47:
        /*0084*/ 	.byte	0x03, 0x19
        /*0086*/ 	.short	0x0024


	//----- nvinfo : EIATTR_PARAM_CBANK
	.align		4
        /*0088*/ 	.byte	0x04, 0x0a
        /*008a*/ 	.short	(.L_49 - .L_48)
	.align		4
.L_48:
        /*008c*/ 	.word	index@(.nv.constant0._Z15KernelNormalMulPiS_S_iii)
        /*0090*/ 	.short	0x0380
        /*0092*/ 	.short	0x0024


	//----- nvinfo : EIATTR_SW_WAR
	.align		4
.L_49:
        /*0094*/ 	.byte	0x04, 0x36
        /*0096*/ 	.short	(.L_51 - .L_50)
.L_50:
        /*0098*/ 	.word	0x00000008
.L_51:


//--------------------- .nv.callgraph             --------------------------
	.section	.nv.callgraph,"",@"SHT_CUDA_CALLGRAPH"
	.align	4
	.sectionentsize	8
	.align		4
        /*0000*/ 	.word	0x00000000
	.align		4
        /*0004*/ 	.word	0xffffffff
	.align		4
        /*0008*/ 	.word	0x00000000
	.align		4
        /*000c*/ 	.word	0xfffffffe
	.align		4
        /*0010*/ 	.word	0x00000000
	.align		4
        /*0014*/ 	.word	0xfffffffd
	.align		4
        /*0018*/ 	.word	0x00000000
	.align		4
        /*001c*/ 	.word	0xfffffffc


//--------------------- .text._Z14KernelTilesMulPiS_S_iii --------------------------
	.section	.text._Z14KernelTilesMulPiS_S_iii,"ax",@progbits
	.align	128
        .global         _Z14KernelTilesMulPiS_S_iii
        .type           _Z14KernelTilesMulPiS_S_iii,@function
        .size           _Z14KernelTilesMulPiS_S_iii,(.L_x_8 - _Z14KernelTilesMulPiS_S_iii)
        .other          _Z14KernelTilesMulPiS_S_iii,@"STO_CUDA_ENTRY STV_DEFAULT"
_Z14KernelTilesMulPiS_S_iii:
.text._Z14KernelTilesMulPiS_S_iii:
[----:B------:R-:W-:Y:S01]  /*0000*/  LDC R1, c[0x0][0x37c] ;  /* 0x0000df00ff017b82 */ /* 0x000fe20000000800 */
[----:B------:R-:W0:Y:S01]  /*0010*/  S2R R18, SR_CTAID.Y ;  /* 0x0000000000127919 */ /* 0x000e220000002600 */
[----:B------:R-:W1:Y:S01]  /*0020*/  LDCU UR10, c[0x0][0x398] ;  /* 0x00007300ff0a77ac */ /* 0x000e620008000800 */
[----:B------:R-:W-:Y:S01]  /*0030*/  HFMA2 R23, -RZ, RZ, 0, 0 ;  /* 0x00000000ff177431 */ /* 0x000fe200000001ff */
[----:B------:R-:W0:Y:S01]  /*0040*/  S2R R16, SR_TID.Y ;  /* 0x0000000000107919 */ /* 0x000e220000002200 */
[----:B------:R-:W2:Y:S01]  /*0050*/  LDCU UR14, c[0x0][0x3a0] ;  /* 0x00007400ff0e77ac */ /* 0x000ea20008000800 */
[----:B------:R-:W3:Y:S01]  /*0060*/  S2R R2, SR_CTAID.X ;  /* 0x0000000000027919 */ /* 0x000ee20000002500 */
[----:B------:R-:W4:Y:S01]  /*0070*/  LDCU.64 UR8, c[0x0][0x358] ;  /* 0x00006b00ff0877ac */ /* 0x000f220008000a00 */
[----:B------:R-:W3:Y:S01]  /*0080*/  S2R R17, SR_TID.X ;  /* 0x0000000000117919 */ /* 0x000ee20000002100 */
[----:B-1----:R-:W-:Y:S01]  /*0090*/  UISETP.GE.AND UP0, UPT, UR10, 0x1, UPT ;  /* 0x000000010a00788c */ /* 0x002fe2000bf06270 */
[----:B0-----:R-:W-:-:S02]  /*00a0*/  LEA R18, R18, R16, 0x5 ;  /* 0x0000001012127211 */ /* 0x001fc400078e28ff */
[----:B---3--:R-:W-:-:S06]  /*00b0*/  LEA R19, R2, R17, 0x5 ;  /* 0x0000001102137211 */ /* 0x008fcc00078e28ff */
[----:B--2-4-:R-:W-:Y:S05]  /*00c0*/  BRA.U !UP0, `(.L_x_0) ;  /* 0x0000000508cc7547 */ /* 0x014fea000b800000 */
[----:B------:R-:W0:Y:S01]  /*00d0*/  S2UR UR7, SR_CgaCtaId ;  /* 0x00000000000779c3 */ /* 0x000e220000008800 */
[----:B------:R-:W1:Y:S01]  /*00e0*/  LDCU UR11, c[0x0][0x3a0] ;  /* 0x00007400ff0b77ac */ /* 0x000e620008000800 */
[----:B------:R-:W-:Y:S02]  /*00f0*/  ISETP.GE.U32.AND P1, PT, R18, UR10, PT ;  /* 0x0000000a12007c0c */ /* 0x000fe4000bf26070 */
[----:B------:R-:W-:Y:S01]  /*0100*/  MOV R23, RZ ;  /* 0x000000ff00177202 */ /* 0x000fe20000000f00 */
[----:B------:R-:W2:Y:S03]  /*0110*/  LDCU UR12, c[0x0][0x39c] ;  /* 0x00007380ff0c77ac */ /* 0x000ea60008000800 */
[----:B------:R-:W3:Y:S01]  /*0120*/  LDC R0, c[0x0][0x3a0] ;  /* 0x0000e800ff007b82 */ /* 0x000ee20000000800 */
[----:B------:R-:W-:Y:S01]  /*0130*/  UMOV UR5, 0x400 ;  /* 0x0000040000057882 */ /* 0x000fe20000000000 */
[----:B------:R-:W-:-:S02]  /*0140*/  UIADD3 UR4, UPT, UPT, UR10, 0x1f, URZ ;  /* 0x0000001f0a047890 */ /* 0x000fc4000fffe0ff */
[----:B------:R-:W-:Y:S02]  /*0150*/  UIADD3 UR6, UPT, UPT, UR5, 0x1000, URZ ;  /* 0x0000100005067890 */ /* 0x000fe4000fffe0ff */
[----:B------:R-:W-:Y:S02]  /*0160*/  USHF.R.U32.HI UR4, URZ, 0x5, UR4 ;  /* 0x00000005ff047899 */ /* 0x000fe40008011604 */
[----:B------:R-:W4:Y:S01]  /*0170*/  LDC.64 R20, c[0x0][0x380] ;  /* 0x0000e000ff147b82 */ /* 0x000f220000000a00 */
[----:B------:R-:W3:Y:S01]  /*0180*/  LDCU UR13, c[0x0][0x39c] ;  /* 0x00007380ff0d77ac */ /* 0x000ee20008000800 */
[--C-:B-1----:R-:W-:Y:S01]  /*0190*/  IMAD R7, R16, UR11, R17.reuse ;  /* 0x0000000b10077c24 */ /* 0x102fe2000f8e0211 */
[----:B------:R-:W-:Y:S01]  /*01a0*/  UIADD3 UR4, UPT, UPT, -UR4, URZ, URZ ;  /* 0x000000ff04047290 */ /* 0x000fe2000fffe1ff */
[----:B--2---:R-:W-:Y:S01]  /*01b0*/  IMAD R6, R18, UR12, R17 ;  /* 0x0000000c12067c24 */ /* 0x004fe2000f8e0211 */
[----:B0-----:R-:W-:Y:S02]  /*01c0*/  ULEA UR5, UR7, UR5, 0x18 ;  /* 0x0000000507057291 */ /* 0x001fe4000f8ec0ff */
[----:B------:R-:W-:Y:S01]  /*01d0*/  LEA R7, R2, R7, 0x5 ;  /* 0x0000000702077211 */ /* 0x000fe200078e28ff */
[----:B------:R-:W-:-:S03]  /*01e0*/  ULEA UR6, UR7, UR6, 0x18 ;  /* 0x0000000607067291 */ /* 0x000fc6000f8ec0ff */
[----:B------:R-:W-:-:S03]  /*01f0*/  LEA R5, R16, UR5, 0x7 ;  /* 0x0000000510057c11 */ /* 0x000fc6000f8e38ff */
[C---:B------:R-:W-:Y:S02]  /*0200*/  LEA R3, R17.reuse, UR6, 0x2 ;  /* 0x0000000611037c11 */ /* 0x040fe4000f8e10ff */
[----:B------:R-:W-:Y:S02]  /*0210*/  LEA R4, R17, R5, 0x2 ;  /* 0x0000000511047211 */ /* 0x000fe400078e10ff */
[----:B------:R-:W-:-:S07]  /*0220*/  LEA R2, R16, R3, 0x7 ;  /* 0x0000000310027211 */ /* 0x000fce00078e38ff */
.L_x_1:
[----:B---3--:R-:W-:Y:S01]  /*0230*/  ISETP.GE.AND P0, PT, R19, R0, PT ;  /* 0x000000001300720c */ /* 0x008fe20003f06270 */
[----:B------:R-:W-:Y:S01]  /*0240*/  HFMA2 R29, -RZ, RZ, 0, 0 ;  /* 0x00000000ff1d7431 */ /* 0x000fe200000001ff */
[----:B------:R-:W-:Y:S01]  /*0250*/  ISETP.GE.OR P2, PT, R17, UR13, P1 ;  /* 0x0000000d11007c0c */ /* 0x000fe20008f46670 */
[----:B----4-:R-:W-:Y:S01]  /*0260*/  IMAD.WIDE R8, R6, 0x4, R20 ;  /* 0x0000000406087825 */ /* 0x010fe200078e0214 */
[----:B------:R-:W-:Y:S02]  /*0270*/  ISETP.GE.U32.OR P0, PT, R16, UR13, P0 ;  /* 0x0000000d10007c0c */ /* 0x000fe40008706470 */
[----:B------:R-:W-:-:S09]  /*0280*/  MOV R27, RZ ;  /* 0x000000ff001b7202 */ /* 0x000fd20000000f00 */
[----:B------:R-:W2:Y:S02]  /*0290*/  @!P2 LDG.E R27, desc[UR8][R8.64] ;  /* 0x00000008081ba981 */ /* 0x000ea4000c1e1900 */
[----:B------:R-:W0:Y:S02]  /*02a0*/  @!P0 LDC.64 R10, c[0x0][0x388] ;  /* 0x0000e200ff0a8b82 */ /* 0x000e240000000a00 */
[----:B0-----:R-:W-:-:S05]  /*02b0*/  @!P0 IMAD.WIDE R10, R7, 0x4, R10 ;  /* 0x00000004070a8825 */ /* 0x001fca00078e020a */
[----:B------:R-:W3:Y:S04]  /*02c0*/  @!P0 LDG.E R29, desc[UR8][R10.64] ;  /* 0x000000080a1d8981 */ /* 0x000ee8000c1e1900 */
[----:B--2---:R-:W-:Y:S04]  /*02d0*/  STS [R4], R27 ;  /* 0x0000001b04007388 */ /* 0x004fe80000000800 */
[----:B---3--:R-:W-:Y:S01]  /*02e0*/  STS [R2], R29 ;  /* 0x0000001d02007388 */ /* 0x008fe20000000800 */
[----:B------:R-:W-:Y:S06]  /*02f0*/  BAR.SYNC.DEFER_BLOCKING 0x0 ;  /* 0x0000000000007b1d */ /* 0x000fec0000010000 */
[----:B------:R-:W-:Y:S04]  /*0300*/  LDS R22, [R3] ;  /* 0x0000000003167984 */ /* 0x000fe80000000800 */
[----:B------:R-:W0:Y:S04]  /*0310*/  LDS.128 R12, [R5] ;  /* 0x00000000050c7984 */ /* 0x000e280000000c00 */
[----:B------:R-:W1:Y:S04]  /*0320*/  LDS R26, [R3+0x80] ;  /* 0x00008000031a7984 */ /* 0x000e680000000800 */
[----:B------:R-:W2:Y:S04]  /*0330*/  LDS R25, [R3+0x100] ;  /* 0x0001000003197984 */ /* 0x000ea80000000800 */
[----:B------:R-:W3:Y:S04]  /*0340*/  LDS R24, [R3+0x180] ;  /* 0x0001800003187984 */ /* 0x000ee80000000800 */
[----:B------:R-:W-:Y:S04]  /*0350*/  LDS.128 R8, [R5+0x10] ;  /* 0x0000100005087984 */ /* 0x000fe80000000c00 */
[----:B------:R-:W-:Y:S01]  /*0360*/  LDS R27, [R3+0xc00] ;  /* 0x000c0000031b7984 */ /* 0x000fe20000000800 */
[----:B0-----:R-:W-:-:S03]  /*0370*/  IMAD R12, R12, R22, R23 ;  /* 0x000000160c0c7224 */ /* 0x001fc600078e0217 */
[----:B------:R-:W0:Y:S01]  /*0380*/  LDS R23, [R3+0x200] ;  /* 0x0002000003177984 */ /* 0x000e220000000800 */
[----:B-1----:R-:W-:-:S03]  /*0390*/  IMAD R12, R26, R13, R12 ;  /* 0x0000000d1a0c7224 */ /* 0x002fc600078e020c */
[----:B------:R-:W1:Y:S01]  /*03a0*/  LDS R22, [R3+0x280] ;  /* 0x0002800003167984 */ /* 0x000e620000000800 */
[----:B--2---:R-:W-:-:S03]  /*03b0*/  IMAD R12, R25, R14, R12 ;  /* 0x0000000e190c7224 */ /* 0x004fc600078e020c */
[----:B------:R-:W2:Y:S01]  /*03c0*/  LDS R25, [R3+0x300] ;  /* 0x0003000003197984 */ /* 0x000ea20000000800 */
[----:B---3--:R-:W-:-:S03]  /*03d0*/  IMAD R12, R24, R15, R12 ;  /* 0x0000000f180c7224 */ /* 0x008fc600078e020c */
[----:B------:R-:W3:Y:S04]  /*03e0*/  LDS R24, [R3+0x380] ;  /* 0x0003800003187984 */ /* 0x000ee80000000800 */
[----:B------:R-:W-:Y:S01]  /*03f0*/  LDS R26, [R3+0xb80] ;  /* 0x000b8000031a7984 */ /* 0x000fe20000000800 */
[----:B0-----:R-:W-:-:S03]  /*0400*/  IMAD R8, R8, R23, R12 ;  /* 0x0000001708087224 */ /* 0x001fc600078e020c */
[----:B------:R-:W-:Y:S04]  /*0410*/  LDS R23, [R3+0x400] ;  /* 0x0004000003177984 */ /* 0x000fe80000000800 */
[----:B------:R-:W0:Y:S01]  /*0420*/  LDS.128 R12, [R5+0x20] ;  /* 0x00002000050c7984 */ /* 0x000e220000000c00 */
[----:B-1----:R-:W-:-:S03]  /*0430*/  IMAD R8, R22, R9, R8 ;  /* 0x0000000916087224 */ /* 0x002fc600078e0208 */
[----:B------:R-:W1:Y:S01]  /*0440*/  LDS R22, [R3+0x480] ;  /* 0x0004800003167984 */ /* 0x000e620000000800 */
[----:B--2---:R-:W-:-:S03]  /*0450*/  IMAD R8, R25, R10, R8 ;  /* 0x0000000a19087224 */ /* 0x004fc600078e0208 */
[----:B------:R-:W2:Y:S01]  /*0460*/  LDS R25, [R3+0x500] ;  /* 0x0005000003197984 */ /* 0x000ea20000000800 */
[----:B---3--:R-:W-:-:S03]  /*0470*/  IMAD R8, R24, R11, R8 ;  /* 0x0000000b18087224 */ /* 0x008fc600078e0208 */
[----:B------:R-:W3:Y:S01]  /*0480*/  LDS R24, [R3+0x580] ;  /* 0x0005800003187984 */ /* 0x000ee20000000800 */
        /* <DEDUP_REMOVED lines=26> */
[----:B------:R-:W-:Y:S01]  /*0630*/  LDS R24, [R3+0xc80] ;  /* 0x000c800003187984 */ /* 0x000fe20000000800 */
[----:B0-----:R-:W-:-:S03]  /*0640*/  IMAD R8, R8, R23, R12 ;  /* 0x0000001708087224 */ /* 0x001fc600078e020c */
[----:B------:R-:W0:Y:S01]  /*0650*/  LDS.128 R12, [R5+0x60] ;  /* 0x00006000050c7984 */ /* 0x000e220000000c00 */
[----:B-1----:R-:W-:-:S03]  /*0660*/  IMAD R8, R22, R9, R8 ;  /* 0x0000000916087224 */ /* 0x002fc600078e0208 */
[----:B------:R-:W1:Y:S01]  /*0670*/  LDS R23, [R3+0xd00] ;  /* 0x000d000003177984 */ /* 0x000e620000000800 */
[----:B--2---:R-:W-:-:S03]  /*0680*/  IMAD R8, R25, R10, R8 ;  /* 0x0000000a19087224 */ /* 0x004fc600078e0208 */
[----:B------:R-:W2:Y:S01]  /*0690*/  LDS R22, [R3+0xd80] ;  /* 0x000d800003167984 */ /* 0x000ea20000000800 */
[----:B------:R-:W-:-:S03]  /*06a0*/  IMAD R8, R26, R11, R8 ;  /* 0x0000000b1a087224 */ /* 0x000fc600078e0208 */
[----:B------:R-:W-:Y:S04]  /*06b0*/  LDS R25, [R3+0xe00] ;  /* 0x000e000003197984 */ /* 0x000fe80000000800 */
[----:B------:R-:W-:Y:S01]  /*06c0*/  LDS R26, [R3+0xe80] ;  /* 0x000e8000031a7984 */ /* 0x000fe20000000800 */
[----:B0-----:R-:W-:-:S03]  /*06d0*/  IMAD R12, R12, R27, R8 ;  /* 0x0000001b0c0c7224 */ /* 0x001fc600078e0208 */
[----:B------:R-:W0:Y:S01]  /*06e0*/  LDS.128 R8, [R5+0x70] ;  /* 0x0000700005087984 */ /* 0x000e220000000c00 */
[----:B------:R-:W-:-:S03]  /*06f0*/  IMAD R24, R24, R13, R12 ;  /* 0x0000000d18187224 */ /* 0x000fc600078e020c */
[----:B------:R-:W3:Y:S04]  /*0700*/  LDS R13, [R3+0xf00] ;  /* 0x000f0000030d7984 */ /* 0x000ee80000000800 */
[----:B------:R-:W4:Y:S01]  /*0710*/  LDS R12, [R3+0xf80] ;  /* 0x000f8000030c7984 */ /* 0x000f220000000800 */
[----:B-1----:R-:W-:Y:S01]  /*0720*/  IMAD R14, R23, R14, R24 ;  /* 0x0000000e170e7224 */ /* 0x002fe200078e0218 */
[----:B------:R-:W-:-:S03]  /*0730*/  UIADD3 UR4, UPT, UPT, UR4, 0x1, URZ ;  /* 0x0000000104047890 */ /* 0x000fc6000fffe0ff */
[----:B--2---:R-:W-:Y:S01]  /*0740*/  IMAD R14, R22, R15, R14 ;  /* 0x0000000f160e7224 */ /* 0x004fe200078e020e */
[----:B------:R-:W-:Y:S01]  /*0750*/  UISETP.NE.AND UP0, UPT, UR4, URZ, UPT ;  /* 0x000000ff0400728c */ /* 0x000fe2000bf05270 */
[----:B------:R-:W-:Y:S02]  /*0760*/  IADD3 R6, PT, PT, R6, 0x20, RZ ;  /* 0x0000002006067810 */ /* 0x000fe40007ffe0ff */
[----:B------:R-:W-:Y:S02]  /*0770*/  IADD3 R17, PT, PT, R17, 0x20, RZ ;  /* 0x0000002011117810 */ /* 0x000fe40007ffe0ff */
[----:B------:R-:W-:Y:S02]  /*0780*/  IADD3 R16, PT, PT, R16, 0x20, RZ ;  /* 0x0000002010107810 */ /* 0x000fe40007ffe0ff */
[----:B------:R-:W-:Y:S01]  /*0790*/  LEA R7, R0, R7, 0x5 ;  /* 0x0000000700077211 */ /* 0x000fe200078e28ff */
[----:B0-----:R-:W-:-:S04]  /*07a0*/  IMAD R8, R8, R25, R14 ;  /* 0x0000001908087224 */ /* 0x001fc800078e020e */
[----:B------:R-:W-:-:S04]  /*07b0*/  IMAD R8, R26, R9, R8 ;  /* 0x000000091a087224 */ /* 0x000fc800078e0208 */
[----:B---3--:R-:W-:-:S04]  /*07c0*/  IMAD R8, R13, R10, R8 ;  /* 0x0000000a0d087224 */ /* 0x008fc800078e0208 */
[----:B----4-:R-:W-:Y:S01]  /*07d0*/  IMAD R23, R12, R11, R8 ;  /* 0x0000000b0c177224 */ /* 0x010fe200078e0208 */
[----:B------:R-:W-:Y:S06]  /*07e0*/  BAR.SYNC.DEFER_BLOCKING 0x0 ;  /* 0x0000000000007b1d */ /* 0x000fec0000010000 */
[----:B------:R-:W-:Y:S05]  /*07f0*/  BRA.U UP0, `(.L_x_1) ;  /* 0xfffffff9008c7547 */ /* 0x000fea000b83ffff */
.L_x_0:
[----:B------:R-:W0:Y:S01]  /*0800*/  LDCU UR4, c[0x0][0x398] ;  /* 0x00007300ff0477ac */ /* 0x000e220008000800 */
[----:B------:R-:W-:-:S04]  /*0810*/  ISETP.GE.AND P0, PT, R19, UR14, PT ;  /* 0x0000000e13007c0c */ /* 0x000fc8000bf06270 */
[----:B0-----:R-:W-:-:S13]  /*0820*/  ISETP.GE.OR P0, PT, R18, UR4, P0 ;  /* 0x0000000412007c0c */ /* 0x001fda0008706670 */
[----:B------:R-:W-:Y:S05]  /*0830*/  @P0 EXIT ;  /* 0x000000000000094d */ /* 0x000fea0003800000 */
[----:B------:R-:W0:Y:S01]  /*0840*/  LDC.64 R2, c[0x0][0x390] ;  /* 0x0000e400ff027b82 */ /* 0x000e220000000a00 */
[----:B------:R-:W-:-:S04]  /*0850*/  IMAD R19, R18, UR14, R19 ;  /* 0x0000000e12137c24 */ /* 0x000fc8000f8e0213 */
[----:B0-----:R-:W-:-:S05]  /*0860*/  IMAD.WIDE.U32 R2, R19, 0x4, R2 ;  /* 0x0000000413027825 */ /* 0x001fca00078e0002 */
[----:B------:R-:W-:Y:S01]  /*0870*/  STG.E desc[UR8][R2.64], R23 ;  /* 0x0000001702007986 */ /* 0x000fe2000c101908 */
[----:B------:R-:W-:Y:S05]  /*0880*/  EXIT ;  /* 0x000000000000794d */ /* 0x000fea0003800000 */
.L_x_2:
[----:B------:R-:W-:-:S00]  /*0890*/  BRA `(.L_x_2) ;  /* 0xfffffffc00fc7947 */ /* 0x000fc0000383ffff */
[----:B------:R-:W-:-:S00]  /*08a0*/  NOP ;  /* 0x0000000000007918 */ /* 0x000fc00000000000 */
        /* <DEDUP_REMOVED lines=13> */
.L_x_8:


//--------------------- .text._Z15KernelNormalMulPiS_S_iii --------------------------
	.section	.text._Z15KernelNormalMulPiS_S_iii,"ax",@progbits
	.align	128
        .global         _Z15KernelNormalMulPiS_S_iii
        .type           _Z15KernelNormalMulPiS_S_iii,@function
        .size           _Z15KernelNormalMulPiS_S_iii,(.L_x_9 - _Z15KernelNormalMulPiS_S_iii)
        .other          _Z15KernelNormalMulPiS_S_iii,@"STO_CUDA_ENTRY STV_DEFAULT"
_Z15KernelNormalMulPiS_S_iii:
.text._Z15KernelNormalMulPiS_S_iii:
[----:B------:R-:W-:Y:S01]  /*0000*/  LDC R1, c[0x0][0x37c] ;  /* 0x0000df00ff017b82 */ /* 0x000fe20000000800 */
[----:B------:R-:W0:Y:S07]  /*0010*/  S2R R0, SR_TID.Y ;  /* 0x0000000000007919 */ /* 0x000e2e0000002200 */
[----:B------:R-:W1:Y:S01]  /*0020*/  LDC R15, c[0x0][0x3a0] ;  /* 0x0000e800ff0f7b82 */ /* 0x000e620000000800 */
[----:B------:R-:W0:Y:S01]  /*0030*/  LDCU UR4, c[0x0][0x364] ;  /* 0x00006c80ff0477ac */ /* 0x000e220008000800 */
[----:B------:R-:W0:Y:S01]  /*0040*/  S2R R3, SR_CTAID.Y ;  /* 0x0000000000037919 */ /* 0x000e220000002600 */
[----:B------:R-:W2:Y:S01]  /*0050*/  LDCU UR5, c[0x0][0x360] ;  /* 0x00006c00ff0577ac */ /* 0x000ea20008000800 */
[----:B------:R-:W2:Y:S01]  /*0060*/  S2R R14, SR_TID.X ;  /* 0x00000000000e7919 */ /* 0x000ea20000002100 */
[----:B------:R-:W3:Y:S01]  /*0070*/  LDCU UR6, c[0x0][0x398] ;  /* 0x00007300ff0677ac */ /* 0x000ee20008000800 */
[----:B------:R-:W2:Y:S01]  /*0080*/  S2R R5, SR_CTAID.X ;  /* 0x0000000000057919 */ /* 0x000ea20000002500 */
[----:B0-----:R-:W-:-:S05]  /*0090*/  IMAD R0, R3, UR4, R0 ;  /* 0x0000000403007c24 */ /* 0x001fca000f8e0200 */
[----:B-1----:R-:W-:Y:S01]  /*00a0*/  ISETP.GE.AND P0, PT, R0, R15, PT ;  /* 0x0000000f0000720c */ /* 0x002fe20003f06270 */
[----:B--2---:R-:W-:-:S05]  /*00b0*/  IMAD R14, R5, UR5, R14 ;  /* 0x00000005050e7c24 */ /* 0x004fca000f8e020e */
[----:B---3--:R-:W-:-:S13]  /*00c0*/  ISETP.GE.OR P0, PT, R14, UR6, P0 ;  /* 0x000000060e007c0c */ /* 0x008fda0008706670 */
[----:B------:R-:W-:Y:S05]  /*00d0*/  @P0 EXIT ;  /* 0x000000000000094d */ /* 0x000fea0003800000 */
[----:B------:R-:W0:Y:S01]  /*00e0*/  LDC R17, c[0x0][0x39c] ;  /* 0x0000e700ff117b82 */ /* 0x000e220000000800 */
[----:B------:R-:W1:Y:S01]  /*00f0*/  LDCU.64 UR6, c[0x0][0x358] ;  /* 0x00006b00ff0677ac */ /* 0x000e620008000a00 */
[----:B------:R-:W-:Y:S01]  /*0100*/  HFMA2 R25, -RZ, RZ, 0, 0 ;  /* 0x00000000ff197431 */ /* 0x000fe200000001ff */
[----:B0-----:R-:W-:-:S13]  /*0110*/  ISETP.GE.AND P0, PT, R17, 0x1, PT ;  /* 0x000000011100780c */ /* 0x001fda0003f06270 */
[----:B-1----:R-:W-:Y:S05]  /*0120*/  @!P0 BRA `(.L_x_3) ;  /* 0x0000000400b88947 */ /* 0x002fea0003800000 */
[C---:B------:R-:W-:Y:S01]  /*0130*/  ISETP.GE.U32.AND P1, PT, R17.reuse, 0x8, PT ;  /* 0x000000081100780c */ /* 0x040fe20003f26070 */
[----:B------:R-:W-:Y:S01]  /*0140*/  IMAD R18, R14, R17, RZ ;  /* 0x000000110e127224 */ /* 0x000fe200078e02ff */
[----:B------:R-:W-:Y:S02]  /*0150*/  LOP3.LUT R26, R17, 0x7, RZ, 0xc0, !PT ;  /* 0x00000007111a7812 */ /* 0x000fe400078ec0ff */
[----:B------:R-:W-:Y:S02]  /*0160*/  MOV R19, RZ ;  /* 0x000000ff00137202 */ /* 0x000fe40000000f00 */
[----:B------:R-:W-:Y:S02]  /*0170*/  ISETP.NE.AND P0, PT, R26, RZ, PT ;  /* 0x000000ff1a00720c */ /* 0x000fe40003f05270 */
[----:B------:R-:W-:-:S05]  /*0180*/  MOV R25, RZ ;  /* 0x000000ff00197202 */ /* 0x000fca0000000f00 */
[----:B------:R-:W-:Y:S06]  /*0190*/  @!P1 BRA `(.L_x_4) ;  /* 0x0000000000c49947 */ /* 0x000fec0003800000 */
[----:B------:R-:W0:Y:S01]  /*01a0*/  LDCU.64 UR4, c[0x0][0x380] ;  /* 0x00007000ff0477ac */ /* 0x000e220008000a00 */
[----:B------:R-:W-:Y:S02]  /*01b0*/  LOP3.LUT R19, R17, 0x7ffffff8, RZ, 0xc0, !PT ;  /* 0x7ffffff811137812 */ /* 0x000fe400078ec0ff */
[----:B------:R-:W-:Y:S02]  /*01c0*/  MOV R25, RZ ;  /* 0x000000ff00197202 */ /* 0x000fe40000000f00 */
[----:B------:R-:W-:Y:S02]  /*01d0*/  MOV R16, R18 ;  /* 0x0000001200107202 */ /* 0x000fe40000000f00 */
[----:B------:R-:W-:Y:S02]  /*01e0*/  MOV R22, R0 ;  /* 0x0000000000167202 */ /* 0x000fe40000000f00 */
[----:B------:R-:W-:Y:S01]  /*01f0*/  IADD3 R20, PT, PT, -R19, RZ, RZ ;  /* 0x000000ff13147210 */ /* 0x000fe20007ffe1ff */
[----:B0-----:R-:W-:-:S04]  /*0200*/  UIADD3 UR4, UP0, UPT, UR4, 0x10, URZ ;  /* 0x0000001004047890 */ /* 0x001fc8000ff1e0ff */
[----:B------:R-:W-:-:S12]  /*0210*/  UIADD3.X UR5, UPT, UPT, URZ, UR5, URZ, UP0, !UPT ;  /* 0x00000005ff057290 */ /* 0x000fd800087fe4ff */
.L_x_5:
[----:B------:R-:W0:Y:S01]  /*0220*/  LDC.64 R12, c[0x0][0x388] ;  /* 0x0000e200ff0c7b82 */ /* 0x000e220000000a00 */
[----:B------:R-:W-:Y:S02]  /*0230*/  MOV R2, UR4 ;  /* 0x0000000400027c02 */ /* 0x000fe40008000f00 */
[----:B------:R-:W-:-:S03]  /*0240*/  MOV R3, UR5 ;  /* 0x0000000500037c02 */ /* 0x000fc60008000f00 */
[----:B------:R-:W-:-:S05]  /*0250*/  IMAD.WIDE R2, R16, 0x4, R2 ;  /* 0x0000000410027825 */ /* 0x000fca00078e0202 */
[----:B------:R-:W2:Y:S04]  /*0260*/  LDG.E R21, desc[UR6][R2.64+-0x10] ;  /* 0xfffff00602157981 */ /* 0x000ea8000c1e1900 */
[----:B------:R-:W3:Y:S04]  /*0270*/  LDG.E R23, desc[UR6][R2.64+-0xc] ;  /* 0xfffff40602177981 */ /* 0x000ee8000c1e1900 */
[----:B------:R-:W4:Y:S01]  /*0280*/  LDG.E R28, desc[UR6][R2.64+-0x8] ;  /* 0xfffff806021c7981 */ /* 0x000f22000c1e1900 */
[----:B0-----:R-:W-:-:S05]  /*0290*/  IMAD.WIDE R12, R22, 0x4, R12 ;  /* 0x00000004160c7825 */ /* 0x001fca00078e020c */
[----:B------:R0:W2:Y:S01]  /*02a0*/  LDG.E R24, desc[UR6][R12.64] ;  /* 0x000000060c187981 */ /* 0x0000a2000c1e1900 */
[----:B------:R-:W-:-:S04]  /*02b0*/  IMAD.WIDE R10, R15, 0x4, R12 ;  /* 0x000000040f0a7825 */ /* 0x000fc800078e020c */
[C---:B------:R-:W-:Y:S02]  /*02c0*/  IMAD.WIDE R4, R15.reuse, 0x4, R10 ;  /* 0x000000040f047825 */ /* 0x040fe400078e020a */
[----:B------:R-:W3:Y:S02]  /*02d0*/  LDG.E R10, desc[UR6][R10.64] ;  /* 0x000000060a0a7981 */ /* 0x000ee4000c1e1900 */
[C---:B------:R-:W-:Y:S02]  /*02e0*/  IMAD.WIDE R6, R15.reuse, 0x4, R4 ;  /* 0x000000040f067825 */ /* 0x040fe400078e0204 */
[----:B------:R1:W4:Y:S02]  /*02f0*/  LDG.E R27, desc[UR6][R4.64] ;  /* 0x00000006041b7981 */ /* 0x000324000c1e1900 */
[C---:B------:R-:W-:Y:S02]  /*0300*/  IMAD.WIDE R8, R15.reuse, 0x4, R6 ;  /* 0x000000040f087825 */ /* 0x040fe400078e0206 */
[----:B------:R-:W5:Y:S02]  /*0310*/  LDG.E R6, desc[UR6][R6.64] ;  /* 0x0000000606067981 */ /* 0x000f64000c1e1900 */
[----:B0-----:R-:W-:-:S02]  /*0320*/  IMAD.WIDE R12, R15, 0x4, R8 ;  /* 0x000000040f0c7825 */ /* 0x001fc400078e0208 */
[----:B------:R-:W5:Y:S04]  /*0330*/  LDG.E R29, desc[UR6][R8.64] ;  /* 0x00000006081d7981 */ /* 0x000f68000c1e1900 */
[----:B------:R-:W5:Y:S04]  /*0340*/  LDG.E R11, desc[UR6][R12.64] ;  /* 0x000000060c0b7981 */ /* 0x000f68000c1e1900 */
[----:B------:R-:W5:Y:S04]  /*0350*/  LDG.E R7, desc[UR6][R2.64+-0x4] ;  /* 0xfffffc0602077981 */ /* 0x000f68000c1e1900 */
[----:B------:R-:W5:Y:S04]  /*0360*/  LDG.E R8, desc[UR6][R2.64] ;  /* 0x0000000602087981 */ /* 0x000f68000c1e1900 */
[----:B------:R-:W5:Y:S01]  /*0370*/  LDG.E R9, desc[UR6][R2.64+0x8] ;  /* 0x0000080602097981 */ /* 0x000f62000c1e1900 */
[----:B--2---:R-:W-:-:S02]  /*0380*/  IMAD R21, R21, R24, R25 ;  /* 0x0000001815157224 */ /* 0x004fc400078e0219 */
[C---:B------:R-:W-:Y:S02]  /*0390*/  IMAD.WIDE R24, R15.reuse, 0x4, R12 ;  /* 0x000000040f187825 */ /* 0x040fe400078e020c */
[----:B------:R-:W2:Y:S02]  /*03a0*/  LDG.E R12, desc[UR6][R2.64+0x4] ;  /* 0x00000406020c7981 */ /* 0x000ea4000c1e1900 */
[----:B-1----:R-:W-:Y:S02]  /*03b0*/  IMAD.WIDE R4, R15, 0x4, R24 ;  /* 0x000000040f047825 */ /* 0x002fe400078e0218 */
[----:B------:R0:W2:Y:S04]  /*03c0*/  LDG.E R13, desc[UR6][R2.64+0xc] ;  /* 0x00000c06020d7981 */ /* 0x0000a8000c1e1900 */
[----:B------:R-:W2:Y:S04]  /*03d0*/  LDG.E R4, desc[UR6][R4.64] ;  /* 0x0000000604047981 */ /* 0x000ea8000c1e1900 */
[----:B------:R-:W0:Y:S01]  /*03e0*/  LDG.E R2, desc[UR6][R24.64] ;  /* 0x0000000618027981 */ /* 0x000e22000c1e1900 */
[----:B---3--:R-:W-:Y:S01]  /*03f0*/  IMAD R10, R23, R10, R21 ;  /* 0x0000000a170a7224 */ /* 0x008fe200078e0215 */
[----:B------:R-:W-:-:S03]  /*0400*/  IADD3 R20, PT, PT, R20, 0x8, RZ ;  /* 0x0000000814147810 */ /* 0x000fc60007ffe0ff */
[----:B----4-:R-:W-:Y:S01]  /*0410*/  IMAD R10, R28, R27, R10 ;  /* 0x0000001b1c0a7224 */ /* 0x010fe200078e020a */
[----:B------:R-:W-:-:S03]  /*0420*/  ISETP.NE.AND P1, PT, R20, RZ, PT ;  /* 0x000000ff1400720c */ /* 0x000fc60003f25270 */
[----:B-----5:R-:W-:-:S04]  /*0430*/  IMAD R6, R7, R6, R10 ;  /* 0x0000000607067224 */ /* 0x020fc800078e020a */
[----:B------:R-:W-:Y:S01]  /*0440*/  IMAD R6, R8, R29, R6 ;  /* 0x0000001d08067224 */ /* 0x000fe200078e0206 */
[----:B------:R-:W-:Y:S02]  /*0450*/  LEA R22, R15, R22, 0x3 ;  /* 0x000000160f167211 */ /* 0x000fe400078e18ff */
[----:B------:R-:W-:Y:S01]  /*0460*/  IADD3 R16, PT, PT, R16, 0x8, RZ ;  /* 0x0000000810107810 */ /* 0x000fe20007ffe0ff */
[----:B--2---:R-:W-:-:S04]  /*0470*/  IMAD R6, R12, R11, R6 ;  /* 0x0000000b0c067224 */ /* 0x004fc800078e0206 */
[----:B0-----:R-:W-:-:S04]  /*0480*/  IMAD R2, R9, R2, R6 ;  /* 0x0000000209027224 */ /* 0x001fc800078e0206 */
[----:B------:R-:W-:Y:S01]  /*0490*/  IMAD R25, R13, R4, R2 ;  /* 0x000000040d197224 */ /* 0x000fe200078e0202 */
[----:B------:R-:W-:Y:S06]  /*04a0*/  @P1 BRA `(.L_x_5) ;  /* 0xfffffffc005c1947 */ /* 0x000fec000383ffff */
.L_x_4:
[----:B------:R-:W-:Y:S05]  /*04b0*/  @!P0 BRA `(.L_x_3) ;  /* 0x0000000000d48947 */ /* 0x000fea0003800000 */
[----:B------:R-:W-:Y:S02]  /*04c0*/  ISETP.GE.U32.AND P0, PT, R26, 0x4, PT ;  /* 0x000000041a00780c */ /* 0x000fe40003f06070 */
[----:B------:R-:W-:-:S04]  /*04d0*/  LOP3.LUT R13, R17, 0x3, RZ, 0xc0, !PT ;  /* 0x00000003110d7812 */ /* 0x000fc800078ec0ff */
[----:B------:R-:W-:-:S07]  /*04e0*/  ISETP.NE.AND P1, PT, R13, RZ, PT ;  /* 0x000000ff0d00720c */ /* 0x000fce0003f25270 */
[----:B------:R-:W-:Y:S06]  /*04f0*/  @!P0 BRA `(.L_x_6) ;  /* 0x0000000000588947 */ /* 0x000fec0003800000 */
[----:B------:R-:W0:Y:S01]  /*0500*/  LDC.64 R8, c[0x0][0x388] ;  /* 0x0000e200ff087b82 */ /* 0x000e220000000a00 */
[----:B------:R-:W-:Y:S01]  /*0510*/  IMAD R7, R19, R15, R0 ;  /* 0x0000000f13077224 */ /* 0x000fe200078e0200 */
[----:B------:R-:W-:-:S06]  /*0520*/  IADD3 R5, PT, PT, R18, R19, RZ ;  /* 0x0000001312057210 */ /* 0x000fcc0007ffe0ff */
[----:B------:R-:W1:Y:S01]  /*0530*/  LDC.64 R2, c[0x0][0x380] ;  /* 0x0000e000ff027b82 */ /* 0x000e620000000a00 */
[----:B0-----:R-:W-:-:S04]  /*0540*/  IMAD.WIDE R8, R7, 0x4, R8 ;  /* 0x0000000407087825 */ /* 0x001fc800078e0208 */
[----:B------:R-:W-:Y:S02]  /*0550*/  IMAD.WIDE R10, R15, 0x4, R8 ;  /* 0x000000040f0a7825 */ /* 0x000fe400078e0208 */
[----:B------:R-:W2:Y:S02]  /*0560*/  LDG.E R8, desc[UR6][R8.64] ;  /* 0x0000000608087981 */ /* 0x000ea4000c1e1900 */
[----:B-1----:R-:W-:-:S04]  /*0570*/  IMAD.WIDE R2, R5, 0x4, R2 ;  /* 0x0000000405027825 */ /* 0x002fc800078e0202 */
[C---:B------:R-:W-:Y:S01]  /*0580*/  IMAD.WIDE R4, R15.reuse, 0x4, R10 ;  /* 0x000000040f047825 */ /* 0x040fe200078e020a */
[----:B------:R-:W2:Y:S04]  /*0590*/  LDG.E R12, desc[UR6][R2.64] ;  /* 0x00000006020c7981 */ /* 0x000ea8000c1e1900 */
[----:B------:R-:W3:Y:S01]  /*05a0*/  LDG.E R10, desc[UR6][R10.64] ;  /* 0x000000060a0a7981 */ /* 0x000ee2000c1e1900 */
[----:B------:R-:W-:-:S03]  /*05b0*/  IMAD.WIDE R6, R15, 0x4, R4 ;  /* 0x000000040f067825 */ /* 0x000fc600078e0204 */
[----:B------:R-:W3:Y:S04]  /*05c0*/  LDG.E R21, desc[UR6][R2.64+0x4] ;  /* 0x0000040602157981 */ /* 0x000ee8000c1e1900 */
[----:B------:R-:W4:Y:S04]  /*05d0*/  LDG.E R16, desc[UR6][R4.64] ;  /* 0x0000000604107981 */ /* 0x000f28000c1e1900 */
[----:B------:R-:W4:Y:S04]  /*05e0*/  LDG.E R23, desc[UR6][R2.64+0x8] ;  /* 0x0000080602177981 */ /* 0x000f28000c1e1900 */
[----:B------:R-:W5:Y:S04]  /*05f0*/  LDG.E R27, desc[UR6][R2.64+0xc] ;  /* 0x00000c06021b7981 */ /* 0x000f68000c1e1900 */
[----:B------:R-:W5:Y:S01]  /*0600*/  LDG.E R6, desc[UR6][R6.64] ;  /* 0x0000000606067981 */ /* 0x000f62000c1e1900 */
[----:B------:R-:W-:Y:S01]  /*0610*/  IADD3 R19, PT, PT, R19, 0x4, RZ ;  /* 0x0000000413137810 */ /* 0x000fe20007ffe0ff */
[----:B--2---:R-:W-:-:S04]  /*0620*/  IMAD R12, R12, R8, R25 ;  /* 0x000000080c0c7224 */ /* 0x004fc800078e0219 */
[----:B---3--:R-:W-:-:S04]  /*0630*/  IMAD R12, R21, R10, R12 ;  /* 0x0000000a150c7224 */ /* 0x008fc800078e020c */
[----:B----4-:R-:W-:-:S04]  /*0640*/  IMAD R12, R23, R16, R12 ;  /* 0x00000010170c7224 */ /* 0x010fc800078e020c */
[----:B-----5:R-:W-:-:S07]  /*0650*/  IMAD R25, R27, R6, R12 ;  /* 0x000000061b197224 */ /* 0x020fce00078e020c */
.L_x_6:
[----:B------:R-:W-:Y:S05]  /*0660*/  @!P1 BRA `(.L_x_3) ;  /* 0x0000000000689947 */ /* 0x000fea0003800000 */
[----:B------:R-:W0:Y:S01]  /*0670*/  LDC.64 R8, c[0x0][0x388] ;  /* 0x0000e200ff087b82 */ /* 0x000e220000000a00 */
[----:B------:R-:W-:Y:S02]  /*0680*/  ISETP.NE.AND P0, PT, R13, 0x1, PT ;  /* 0x000000010d00780c */ /* 0x000fe40003f05270 */
[----:B------:R-:W-:-:S04]  /*0690*/  LOP3.LUT R17, R17, 0x1, RZ, 0xc0, !PT ;  /* 0x0000000111117812 */ /* 0x000fc800078ec0ff */
[----:B------:R-:W-:Y:S01]  /*06a0*/  ISETP.NE.U32.AND P1, PT, R17, 0x1, PT ;  /* 0x000000011100780c */ /* 0x000fe20003f25070 */
[----:B------:R-:W1:Y:S06]  /*06b0*/  LDC.64 R6, c[0x0][0x380] ;  /* 0x0000e000ff067b82 */ /* 0x000e6c0000000a00 */
[C---:B------:R-:W-:Y:S01]  /*06c0*/  @P0 IMAD R13, R19.reuse, R15, R0 ;  /* 0x0000000f130d0224 */ /* 0x040fe200078e0200 */
[----:B------:R-:W-:Y:S01]  /*06d0*/  @P0 IADD3 R11, PT, PT, R18, R19, RZ ;  /* 0x00000013120b0210 */ /* 0x000fe20007ffe0ff */
[----:B------:R-:W2:Y:S01]  /*06e0*/  LDC.64 R4, c[0x0][0x380] ;  /* 0x0000e000ff047b82 */ /* 0x000ea20000000a00 */
[----:B------:R-:W-:-:S07]  /*06f0*/  @P0 IADD3 R19, PT, PT, R19, 0x2, RZ ;  /* 0x0000000213130810 */ /* 0x000fce0007ffe0ff */
[----:B------:R-:W3:Y:S01]  /*0700*/  LDC.64 R2, c[0x0][0x388] ;  /* 0x0000e200ff027b82 */ /* 0x000ee20000000a00 */
[----:B0-----:R-:W-:Y:S01]  /*0710*/  @P0 IMAD.WIDE R8, R13, 0x4, R8 ;  /* 0x000000040d080825 */ /* 0x001fe200078e0208 */
[----:B------:R-:W-:-:S03]  /*0720*/  @!P1 IADD3 R13, PT, PT, R18, R19, RZ ;  /* 0x00000013120d9210 */ /* 0x000fc60007ffe0ff */
[----:B------:R-:W-:Y:S01]  /*0730*/  @!P1 IMAD R19, R19, R15, R0 ;  /* 0x0000000f13139224 */ /* 0x000fe200078e0200 */
[----:B------:R-:W4:Y:S01]  /*0740*/  @P0 LDG.E R16, desc[UR6][R8.64] ;  /* 0x0000000608100981 */ /* 0x000f22000c1e1900 */
[----:B-1----:R-:W-:-:S04]  /*0750*/  @P0 IMAD.WIDE R6, R11, 0x4, R6 ;  /* 0x000000040b060825 */ /* 0x002fc800078e0206 */
[----:B------:R-:W-:Y:S01]  /*0760*/  @P0 IMAD.WIDE R10, R15, 0x4, R8 ;  /* 0x000000040f0a0825 */ /* 0x000fe200078e0208 */
[----:B------:R-:W4:Y:S03]  /*0770*/  @P0 LDG.E R12, desc[UR6][R6.64] ;  /* 0x00000006060c0981 */ /* 0x000f26000c1e1900 */
[----:B--2---:R-:W-:Y:S01]  /*0780*/  @!P1 IMAD.WIDE R4, R13, 0x4, R4 ;  /* 0x000000040d049825 */ /* 0x004fe200078e0204 */
[----:B------:R-:W2:Y:S04]  /*0790*/  @P0 LDG.E R17, desc[UR6][R6.64+0x4] ;  /* 0x0000040606110981 */ /* 0x000ea8000c1e1900 */
[----:B------:R-:W2:Y:S01]  /*07a0*/  @P0 LDG.E R10, desc[UR6][R10.64] ;  /* 0x000000060a0a0981 */ /* 0x000ea2000c1e1900 */
[----:B---3--:R-:W-:-:S03]  /*07b0*/  @!P1 IMAD.WIDE R2, R19, 0x4, R2 ;  /* 0x0000000413029825 */ /* 0x008fc600078e0202 */
[----:B------:R-:W3:Y:S04]  /*07c0*/  @!P1 LDG.E R4, desc[UR6][R4.64] ;  /* 0x0000000604049981 */ /* 0x000ee8000c1e1900 */
[----:B------:R-:W3:Y:S01]  /*07d0*/  @!P1 LDG.E R2, desc[UR6][R2.64] ;  /* 0x0000000602029981 */ /* 0x000ee2000c1e1900 */
[----:B----4-:R-:W-:-:S04]  /*07e0*/  @P0 IMAD R12, R12, R16, R25 ;  /* 0x000000100c0c0224 */ /* 0x010fc800078e0219 */
[----:B--2---:R-:W-:-:S04]  /*07f0*/  @P0 IMAD R25, R17, R10, R12 ;  /* 0x0000000a11190224 */ /* 0x004fc800078e020c */
[----:B---3--:R-:W-:-:S07]  /*0800*/  @!P1 IMAD R25, R4, R2, R25 ;  /* 0x0000000204199224 */ /* 0x008fce00078e0219 */
.L_x_3:
[----:B------:R-:W0:Y:S01]  /*0810*/  LDC.64 R2, c[0x0][0x390] ;  /* 0x0000e400ff027b82 */ /* 0x000e220000000a00 */
[----:B------:R-:W-:-:S04]  /*0820*/  IMAD R15, R14, R15, R0 ;  /* 0x0000000f0e0f7224 */ /* 0x000fc800078e0200 */
[----:B0-----:R-:W-:-:S05]  /*0830*/  IMAD.WIDE R2, R15, 0x4, R2 ;  /* 0x000000040f027825 */ /* 0x001fca00078e0202 */
[----:B------:R-:W-:Y:S01]  /*0840*/  STG.E desc[UR6][R2.64], R25 ;  /* 0x0000001902007986 */ /* 0x000fe2000c101906 */
[----:B------:R-:W-:Y:S05]  /*0850*/  EXIT ;  /* 0x000000000000794d */ /* 0x000fea0003800000 */
.L_x_7:
        /* <DEDUP_REMOVED lines=10> */
.L_x_9:


//--------------------- .nv.shared._Z14KernelTilesMulPiS_S_iii --------------------------
	.section	.nv.shared._Z14KernelTilesMulPiS_S_iii,"aw",@nobits
	.sectionflags	@""
	.align	4
.nv.shared._Z14KernelTilesMulPiS_S_iii:
	.zero		9216


//--------------------- .nv.shared.reserved.0     --------------------------
	.section	.nv.shared.reserved.0,"aw",@nobits
	.weak		__nv_reservedSMEM_offset_0_alias
	.size		__nv_reservedSMEM_offset_0_alias, 0, 64
	.other		__nv_reservedSMEM_offset_0_alias,@"STO_CUDA_RESERVED_SHARED STV_DEFAULT"
__nv_reservedSMEM_offset_0_alias:
	.zero		0
	.zero		64


//--------------------- .nv.constant0._Z14KernelTilesMulPiS_S_iii --------------------------
	.section	.nv.constant0._Z14KernelTilesMulPiS_S_iii,"a",@progbits
	.sectionflags	@""
	.align	4
.nv.constant0._Z14KernelTilesMulPiS_S_iii:
	.zero		932


//--------------------- .nv.constant0._Z15KernelNormalMulPiS_S_iii --------------------------
	.section	.nv.constant0._Z15KernelNormalMulPiS_S_iii,"a",@progbits
	.sectionflags	@""
	.align	4
.nv.constant0._Z15KernelNormalMulPiS_S_iii:
	.zero		932


//--------------------- SYMBOLS --------------------------

	.type		.nv.reservedSmem.offset0,@object
	.size		.nv.reservedSmem.offset0,0x4
	.type		.nv.reservedSmem.cap,@object
	.size		.nv.reservedSmem.cap,0x4
